	.headerflags	@"EF_CUDA_TEXMODE_UNIFIED EF_CUDA_64BIT_ADDRESS EF_CUDA_ACCELERATORS EF_CUDA_SM90 EF_CUDA_VIRTUAL_SM(EF_CUDA_SM90)"
	.elftype	@"ET_EXEC"


//--------------------- .nv.info                  --------------------------
	.section	.nv.info,"",@"SHT_CUDA_INFO"
	.align	4


	//----- nvinfo : EIATTR_REGCOUNT
	.align		4
        /*0000*/ 	.byte	0x04, 0x2f
        /*0002*/ 	.short	(.L_1 - .L_0)
	.align		4
.L_0:
        /*0004*/ 	.word	index@(triton_poi_fused_add_0)
        /*0008*/ 	.word	0x0000000c


	//----- nvinfo : EIATTR_MIN_STACK_SIZE
	.align		4
.L_1:
        /*000c*/ 	.byte	0x04, 0x12
        /*000e*/ 	.short	(.L_3 - .L_2)
	.align		4
.L_2:
        /*0010*/ 	.word	index@(triton_poi_fused_add_0)
        /*0014*/ 	.word	0x00000000


	//----- nvinfo : EIATTR_FRAME_SIZE
	.align		4
.L_3:
        /*0018*/ 	.byte	0x04, 0x11
        /*001a*/ 	.short	(.L_5 - .L_4)
	.align		4
.L_4:
        /*001c*/ 	.word	index@(triton_poi_fused_add_0)
        /*0020*/ 	.word	0x00000000


	//----- nvinfo : EIATTR_MIN_STACK_SIZE
	.align		4
.L_5:
        /*0024*/ 	.byte	0x04, 0x12
        /*0026*/ 	.short	(.L_7 - .L_6)
	.align		4
.L_6:
        /*0028*/ 	.word	index@(triton_poi_fused_add_0)
        /*002c*/ 	.word	0x00000000
.L_7:


//--------------------- .nv.info.triton_poi_fused_add_0 --------------------------
	.section	.nv.info.triton_poi_fused_add_0,"",@"SHT_CUDA_INFO"
	.sectionflags	@""
	.align	4


	//----- nvinfo : EIATTR_CUDA_API_VERSION
	.align		4
        /*0000*/ 	.byte	0x04, 0x37
        /*0002*/ 	.short	(.L_9 - .L_8)
.L_8:
        /*0004*/ 	.word	0x0000007c


	//----- nvinfo : EIATTR_KPARAM_INFO
	.align		4
.L_9:
        /*0008*/ 	.byte	0x04, 0x17
        /*000a*/ 	.short	(.L_11 - .L_10)
.L_10:
        /*000c*/ 	.word	0x00000000
        /*0010*/ 	.short	0x0002
        /*0012*/ 	.short	0x0010
        /*0014*/ 	.byte	0x00, 0xf0, 0x11, 0x00


	//----- nvinfo : EIATTR_KPARAM_INFO
	.align		4
.L_11:
        /*0018*/ 	.byte	0x04, 0x17
        /*001a*/ 	.short	(.L_13 - .L_12)
.L_12:
        /*001c*/ 	.word	0x00000000
        /*0020*/ 	.short	0x0001
        /*0022*/ 	.short	0x0008
        /*0024*/ 	.byte	0x00, 0xf4, 0x21, 0x00


	//----- nvinfo : EIATTR_KPARAM_INFO
	.align		4
.L_13:
        /*0028*/ 	.byte	0x04, 0x17
        /*002a*/ 	.short	(.L_15 - .L_14)
.L_14:
        /*002c*/ 	.word	0x00000000
        /*0030*/ 	.short	0x0000
        /*0032*/ 	.short	0x0000
        /*0034*/ 	.byte	0x00, 0xf4, 0x21, 0x00


	//----- nvinfo : EIATTR_SPARSE_MMA_MASK
	.align		4
.L_15:
        /*0038*/ 	.byte	0x03, 0x50
        /*003a*/ 	.short	0x0000


	//----- nvinfo : EIATTR_MAXREG_COUNT
	.align		4
        /*003c*/ 	.byte	0x03, 0x1b
        /*003e*/ 	.short	0x00ff


	//----- nvinfo : EIATTR_EXIT_INSTR_OFFSETS
	.align		4
        /*0040*/ 	.byte	0x04, 0x1c
        /*0042*/ 	.short	(.L_17 - .L_16)


	//   ....[0]....
.L_16:
        /*0044*/ 	.word	0x00000170


	//   ....[1]....
        /*0048*/ 	.word	0x00000190


	//----- nvinfo : EIATTR_REQNTID
	.align		4
.L_17:
        /*004c*/ 	.byte	0x04, 0x10
        /*004e*/ 	.short	(.L_19 - .L_18)
.L_18:
        /*0050*/ 	.word	0x00000080
        /*0054*/ 	.word	0x00000001
        /*0058*/ 	.word	0x00000001


	//----- nvinfo : EIATTR_CBANK_PARAM_SIZE
	.align		4
.L_19:
        /*005c*/ 	.byte	0x03, 0x19
        /*005e*/ 	.short	0x0014


	//----- nvinfo : EIATTR_PARAM_CBANK
	.align		4
        /*0060*/ 	.byte	0x04, 0x0a
        /*0062*/ 	.short	(.L_21 - .L_20)
	.align		4
.L_20:
        /*0064*/ 	.word	index@(.nv.constant0.triton_poi_fused_add_0)
        /*0068*/ 	.short	0x0210
        /*006a*/ 	.short	0x0014


	//----- nvinfo : EIATTR_SW_WAR
	.align		4
.L_21:
        /*006c*/ 	.byte	0x04, 0x36
        /*006e*/ 	.short	(.L_23 - .L_22)
.L_22:
        /*0070*/ 	.word	0x00000008
.L_23:


//--------------------- .nv.callgraph             --------------------------
	.section	.nv.callgraph,"",@"SHT_CUDA_CALLGRAPH"
	.align	4
	.sectionentsize	8
	.align		4
        /*0000*/ 	.word	0x00000000
	.align		4
        /*0004*/ 	.word	0xffffffff
	.align		4
        /*0008*/ 	.word	0x00000000
	.align		4
        /*000c*/ 	.word	0xfffffffe
	.align		4
        /*0010*/ 	.word	0x00000000
	.align		4
        /*0014*/ 	.word	0xfffffffd
	.align		4
        /*0018*/ 	.word	0x00000000
	.align		4
        /*001c*/ 	.word	0xfffffffc


//--------------------- .text.triton_poi_fused_add_0 --------------------------
	.section	.text.triton_poi_fused_add_0,"ax",@progbits
	.align	128
        .global         triton_poi_fused_add_0
        .type           triton_poi_fused_add_0,@function
        .size           triton_poi_fused_add_0,(.L_x_1 - triton_poi_fused_add_0)
        .other          triton_poi_fused_add_0,@"STO_CUDA_ENTRY STV_DEFAULT"
triton_poi_fused_add_0:
.text.triton_poi_fused_add_0:
[----:B------:R-:W0:Y:S02]  /*0000*/  LDC R1, c[0x0][0x28] ;  /* 0x00000a00ff017b82 */ /* 0x000e240000000800 */
[----:B------:R-:W1:Y:S01]  /*0010*/  S2R R0, SR_TID.X ;  /* 0x0000000000007919 */ /* 0x000e620000002100 */
[----:B------:R-:W2:Y:S01]  /*0020*/  LDC.64 R2, c[0x0][0x210] ;  /* 0x00008400ff027b82 */ /* 0x000ea20000000a00 */
[----:B------:R-:W-:Y:S01]  /*0030*/  ULDC.64 UR4, c[0x0][0x208] ;  /* 0x0000820000047ab9 */ /* 0x000fe20000000a00 */
[----:B------:R-:W3:Y:S06]  /*0040*/  S2R R7, SR_CTAID.X ;  /* 0x0000000000077919 */ /* 0x000eec0000002500 */
[----:B------:R-:W4:Y:S01]  /*0050*/  LDC.64 R4, c[0x0][0x218] ;  /* 0x00008600ff047b82 */ /* 0x000f220000000a00 */
[----:B-1----:R-:W-:Y:S01]  /*0060*/  IMAD.SHL.U32 R0, R0, 0x2, RZ ;  /* 0x0000000200007824 */ /* 0x002fe200078e00ff */
[----:B---3--:R-:W-:-:S04]  /*0070*/  SHF.R.S32.HI R6, RZ, 0x17, R7 ;  /* 0x00000017ff067819 */ /* 0x008fc80000011407 */
[----:B------:R-:W-:-:S05]  /*0080*/  LOP3.LUT R0, R0, 0xfe, RZ, 0xc0, !PT ;  /* 0x000000fe00007812 */ /* 0x000fca00078ec0ff */
[----:B------:R-:W-:Y:S01]  /*0090*/  IMAD R7, R7, 0x100, R0 ;  /* 0x0000010007077824 */ /* 0x000fe200078e0200 */
[----:B------:R-:W-:-:S03]  /*00a0*/  SGXT R0, R6, 0x1 ;  /* 0x000000010600781a */ /* 0x000fc60000000200 */
[C---:B--2---:R-:W-:Y:S01]  /*00b0*/  IMAD.WIDE R2, R7.reuse, 0x4, R2 ;  /* 0x0000000407027825 */ /* 0x044fe200078e0202 */
[----:B------:R-:W-:Y:S02]  /*00c0*/  LEA.HI R0, R0, R7, RZ, 0x2 ;  /* 0x0000000700007211 */ /* 0x000fe400078f10ff */
[----:B------:R-:W-:Y:S02]  /*00d0*/  ISETP.GE.AND P0, PT, R7, 0x100, PT ;  /* 0x000001000700780c */ /* 0x000fe40003f06270 */
[----:B------:R-:W-:-:S05]  /*00e0*/  LOP3.LUT R0, R0, 0xfffffffc, RZ, 0xc0, !PT ;  /* 0xfffffffc00007812 */ /* 0x000fca00078ec0ff */
[----:B------:R-:W-:Y:S01]  /*00f0*/  IMAD.IADD R9, R7, 0x1, -R0 ;  /* 0x0000000107097824 */ /* 0x000fe200078e0a00 */
[----:B------:R-:W-:-:S03]  /*0100*/  CS2R R6, SRZ ;  /* 0x0000000000067805 */ /* 0x000fc6000001ff00 */
[----:B----4-:R-:W-:Y:S01]  /*0110*/  IMAD.WIDE R4, R9, 0x4, R4 ;  /* 0x0000000409047825 */ /* 0x010fe200078e0204 */
[----:B------:R-:W-:Y:S02]  /*0120*/  CS2R R8, SRZ ;  /* 0x0000000000087805 */ /* 0x000fe4000001ff00 */
[----:B------:R-:W2:Y:S04]  /*0130*/  @!P0 LDG.E.64 R6, desc[UR4][R2.64] ;  /* 0x0000000402068981 */ /* 0x000ea8000c1e1b00 */
[----:B------:R-:W2:Y:S02]  /*0140*/  @!P0 LDG.E.EL.64 R8, desc[UR4][R4.64] ;  /* 0x0000000404088981 */ /* 0x000ea4000c2e1b00 */
[----:B--2---:R-:W-:Y:S01]  /*0150*/  FADD R6, R8, R6 ;  /* 0x0000000608067221 */ /* 0x004fe20000000000 */
[----:B------:R-:W-:Y:S01]  /*0160*/  FADD R7, R9, R7 ;  /* 0x0000000709077221 */ /* 0x000fe20000000000 */
[----:B------:R-:W-:Y:S06]  /*0170*/  @P0 EXIT ;  /* 0x000000000000094d */ /* 0x000fec0003800000 */
[----:B------:R-:W-:Y:S01]  /*0180*/  STG.E.64 desc[UR4][R2.64], R6 ;  /* 0x0000000602007986 */ /* 0x000fe2000c101b04 */
[----:B------:R-:W-:Y:S05]  /*0190*/  EXIT ;  /* 0x000000000000794d */ /* 0x000fea0003800000 */
.L_x_0:
[----:B------:R-:W-:-:S00]  /*01a0*/  BRA `(.L_x_0) ;  /* 0xfffffffc00fc7947 */ /* 0x000fc0000383ffff */
[----:B------:R-:W-:-:S00]  /*01b0*/  NOP ;  /* 0x0000000000007918 */ /* 0x000fc00000000000 */
        /* <DEDUP_REMOVED lines=12> */
.L_x_1:


//--------------------- .nv.constant0.triton_poi_fused_add_0 --------------------------
	.section	.nv.constant0.triton_poi_fused_add_0,"a",@progbits
	.sectionflags	@""
	.align	4
.nv.constant0.triton_poi_fused_add_0:
	.zero		548
